//
// Generated by NVIDIA NVVM Compiler
//
// Compiler Build ID: CL-36424714
// Cuda compilation tools, release 13.0, V13.0.88
// Based on NVVM 20.0.0
//

.version 9.0
.target sm_100
.address_size 64

	// .globl	kernmulRSymm3D

.visible .entry kernmulRSymm3D(
	.param .u64 .ptr .align 1 kernmulRSymm3D_param_0,
	.param .u64 .ptr .align 1 kernmulRSymm3D_param_1,
	.param .u64 .ptr .align 1 kernmulRSymm3D_param_2,
	.param .u64 .ptr .align 1 kernmulRSymm3D_param_3,
	.param .u64 .ptr .align 1 kernmulRSymm3D_param_4,
	.param .u64 .ptr .align 1 kernmulRSymm3D_param_5,
	.param .u64 .ptr .align 1 kernmulRSymm3D_param_6,
	.param .u64 .ptr .align 1 kernmulRSymm3D_param_7,
	.param .u64 .ptr .align 1 kernmulRSymm3D_param_8,
	.param .u32 kernmulRSymm3D_param_9,
	.param .u32 kernmulRSymm3D_param_10,
	.param .u32 kernmulRSymm3D_param_11
)
{
	.reg .pred 	%p<8>;
	.reg .b32 	%r<30>;
	.reg .b32 	%f<39>;
	.reg .b64 	%rd<36>;

	ld.param.u64 	%rd4, [kernmulRSymm3D_param_3];
	ld.param.u64 	%rd8, [kernmulRSymm3D_param_7];
	ld.param.u64 	%rd9, [kernmulRSymm3D_param_8];
	ld.param.u32 	%r4, [kernmulRSymm3D_param_9];
	ld.param.u32 	%r7, [kernmulRSymm3D_param_10];
	ld.param.u32 	%r6, [kernmulRSymm3D_param_11];
	mov.u32 	%r8, %ctaid.x;
	mov.u32 	%r9, %ntid.x;
	mov.u32 	%r10, %tid.x;
	mad.lo.s32 	%r1, %r8, %r9, %r10;
	mov.u32 	%r11, %ctaid.y;
	mov.u32 	%r12, %ntid.y;
	mov.u32 	%r13, %tid.y;
	mad.lo.s32 	%r14, %r11, %r12, %r13;
	mov.u32 	%r15, %ctaid.z;
	mov.u32 	%r16, %ntid.z;
	mov.u32 	%r17, %tid.z;
	mad.lo.s32 	%r3, %r15, %r16, %r17;
	setp.ge.s32 	%p1, %r1, %r4;
	setp.le.s32 	%p2, %r7, %r14;
	setp.le.s32 	%p3, %r6, %r3;
	or.pred  	%p4, %p2, %p3;
	or.pred  	%p5, %p4, %p1;
	@%p5 bra 	$L__BB0_2;
	ld.param.u64 	%rd35, [kernmulRSymm3D_param_6];
	ld.param.u64 	%rd34, [kernmulRSymm3D_param_5];
	ld.param.u64 	%rd33, [kernmulRSymm3D_param_4];
	ld.param.u64 	%rd32, [kernmulRSymm3D_param_2];
	ld.param.u64 	%rd31, [kernmulRSymm3D_param_1];
	ld.param.u64 	%rd30, [kernmulRSymm3D_param_0];
	cvta.to.global.u64 	%rd10, %rd30;
	cvta.to.global.u64 	%rd11, %rd31;
	cvta.to.global.u64 	%rd12, %rd32;
	cvta.to.global.u64 	%rd13, %rd4;
	cvta.to.global.u64 	%rd14, %rd33;
	cvta.to.global.u64 	%rd15, %rd34;
	cvta.to.global.u64 	%rd16, %rd35;
	cvta.to.global.u64 	%rd17, %rd8;
	cvta.to.global.u64 	%rd18, %rd9;
	mad.lo.s32 	%r18, %r7, %r3, %r14;
	mad.lo.s32 	%r19, %r18, %r4, %r1;
	shl.b32 	%r20, %r19, 1;
	mul.wide.s32 	%rd19, %r20, 4;
	add.s64 	%rd20, %rd10, %rd19;
	ld.global.f32 	%f1, [%rd20];
	ld.global.f32 	%f2, [%rd20+4];
	add.s64 	%rd21, %rd11, %rd19;
	ld.global.f32 	%f3, [%rd21];
	ld.global.f32 	%f4, [%rd21+4];
	add.s64 	%rd22, %rd12, %rd19;
	ld.global.f32 	%f5, [%rd22];
	ld.global.f32 	%f6, [%rd22+4];
	shr.u32 	%r21, %r7, 1;
	setp.gt.u32 	%p6, %r14, %r21;
	sub.s32 	%r22, %r7, %r14;
	selp.b32 	%r23, %r22, %r14, %p6;
	selp.f32 	%f7, 0fBF800000, 0f3F800000, %p6;
	shr.u32 	%r24, %r6, 1;
	setp.gt.u32 	%p7, %r3, %r24;
	sub.s32 	%r25, %r6, %r3;
	neg.f32 	%f8, %f7;
	selp.b32 	%r26, %r25, %r3, %p7;
	selp.f32 	%f9, %f8, %f7, %p7;
	mad.lo.s32 	%r27, %r26, %r21, %r26;
	add.s32 	%r28, %r27, %r23;
	mad.lo.s32 	%r29, %r28, %r4, %r1;
	mul.wide.s32 	%rd23, %r29, 4;
	add.s64 	%rd24, %rd13, %rd23;
	ld.global.nc.f32 	%f10, [%rd24];
	add.s64 	%rd25, %rd14, %rd23;
	ld.global.nc.f32 	%f11, [%rd25];
	add.s64 	%rd26, %rd15, %rd23;
	ld.global.nc.f32 	%f12, [%rd26];
	add.s64 	%rd27, %rd16, %rd23;
	ld.global.nc.f32 	%f13, [%rd27];
	mul.f32 	%f14, %f9, %f13;
	add.s64 	%rd28, %rd17, %rd23;
	ld.global.nc.f32 	%f15, [%rd28];
	neg.f32 	%f16, %f15;
	selp.f32 	%f17, %f16, %f15, %p7;
	add.s64 	%rd29, %rd18, %rd23;
	ld.global.nc.f32 	%f18, [%rd29];
	neg.f32 	%f19, %f18;
	selp.f32 	%f20, %f19, %f18, %p6;
	mul.f32 	%f21, %f3, %f20;
	fma.rn.f32 	%f22, %f1, %f10, %f21;
	fma.rn.f32 	%f23, %f5, %f17, %f22;
	st.global.f32 	[%rd20], %f23;
	mul.f32 	%f24, %f4, %f20;
	fma.rn.f32 	%f25, %f2, %f10, %f24;
	fma.rn.f32 	%f26, %f6, %f17, %f25;
	st.global.f32 	[%rd20+4], %f26;
	mul.f32 	%f27, %f1, %f20;
	fma.rn.f32 	%f28, %f3, %f11, %f27;
	fma.rn.f32 	%f29, %f5, %f14, %f28;
	st.global.f32 	[%rd21], %f29;
	mul.f32 	%f30, %f2, %f20;
	fma.rn.f32 	%f31, %f4, %f11, %f30;
	fma.rn.f32 	%f32, %f6, %f14, %f31;
	st.global.f32 	[%rd21+4], %f32;
	mul.f32 	%f33, %f1, %f17;
	fma.rn.f32 	%f34, %f3, %f14, %f33;
	fma.rn.f32 	%f35, %f5, %f12, %f34;
	st.global.f32 	[%rd22], %f35;
	mul.f32 	%f36, %f2, %f17;
	fma.rn.f32 	%f37, %f4, %f14, %f36;
	fma.rn.f32 	%f38, %f6, %f12, %f37;
	st.global.f32 	[%rd22+4], %f38;
$L__BB0_2:
	ret;

}


// ===== COMPILED SASS (sm_100) =====

	.target	sm_100

	.elftype	@"ET_EXEC"


//--------------------- .note.nv.tkinfo           --------------------------
	.section	.note.nv.tkinfo,"",@"SHT_NOTE"
	.sectionflags	@"SHF_NOTE_NV_TKINFO"
	.tkinfo
        /*0018*/ 	.word	0x00000002
        /*0030*/ 	.string	""
        /*0030*/ 	.string	"ptxas"
        /*0030*/ 	.string	"Cuda compilation tools, release 13.0, V13.0.88"
        /*0030*/ 	.string	"Build cuda_13.0.r13.0/compiler.36424714_0"
        /*0030*/ 	.string	"-arch sm_100 -m 64 "



//--------------------- .note.nv.cuinfo           --------------------------
	.section	.note.nv.cuinfo,"",@"SHT_NOTE"
	.sectionflags	@"SHF_NOTE_NV_CUINFO"
        /*0018*/ 	.short	0x0002
        /*001a*/ 	.short	0x0064
        /*001c*/ 	.short	0x0082
	.zero		2


//--------------------- .nv.info                  --------------------------
	.section	.nv.info,"",@"SHT_CUDA_INFO"
	.align	4


	//----- nvinfo : EIATTR_REGCOUNT
	.align		4
        /*0000*/ 	.byte	0x04, 0x2f
        /*0002*/ 	.short	(.L_1 - .L_0)
	.align		4
.L_0:
        /*0004*/ 	.word	index@(kernmulRSymm3D)
        /*0008*/ 	.word	0x0000001c


	//----- nvinfo : EIATTR_FRAME_SIZE
	.align		4
.L_1:
        /*000c*/ 	.byte	0x04, 0x11
        /*000e*/ 	.short	(.L_3 - .L_2)
	.align		4
.L_2:
        /*0010*/ 	.word	index@(kernmulRSymm3D)
        /*0014*/ 	.word	0x00000000


	//----- nvinfo : EIATTR_MIN_STACK_SIZE
	.align		4
.L_3:
        /*0018*/ 	.byte	0x04, 0x12
        /*001a*/ 	.short	(.L_5 - .L_4)
	.align		4
.L_4:
        /*001c*/ 	.word	index@(kernmulRSymm3D)
        /*0020*/ 	.word	0x00000000
.L_5:


//--------------------- .nv.compat                --------------------------
	.section	.nv.compat,"",@"SHT_CUDA_COMPAT_INFO"
	.align	4
        /*0000*/ 	.byte	0x02, 0x09, 0x00, 0x00, 0x02, 0x02, 0x01, 0x00, 0x02, 0x05, 0x05, 0x00, 0x03, 0x07, 0x01, 0x01
        /*0010*/ 	.byte	0x02, 0x03, 0x00, 0x00, 0x02, 0x06, 0x01, 0x00, 0x04, 0x0b, 0x08, 0x00, 0x09, 0x00, 0x00, 0x00
        /*0020*/ 	.byte	0x00, 0x00, 0x00, 0x00


//--------------------- .nv.info.kernmulRSymm3D   --------------------------
	.section	.nv.info.kernmulRSymm3D,"",@"SHT_CUDA_INFO"
	.sectionflags	@""
	.align	4


	//----- nvinfo : EIATTR_CUDA_API_VERSION
	.align		4
        /*0000*/ 	.byte	0x04, 0x37
        /*0002*/ 	.short	(.L_7 - .L_6)
.L_6:
        /*0004*/ 	.word	0x00000082


	//----- nvinfo : EIATTR_KPARAM_INFO
	.align		4
.L_7:
        /*0008*/ 	.byte	0x04, 0x17
        /*000a*/ 	.short	(.L_9 - .L_8)
.L_8:
        /*000c*/ 	.word	0x00000000
        /*0010*/ 	.short	0x000b
        /*0012*/ 	.short	0x0050
        /*0014*/ 	.byte	0x00, 0xf0, 0x11, 0x00


	//----- nvinfo : EIATTR_KPARAM_INFO
	.align		4
.L_9:
        /*0018*/ 	.byte	0x04, 0x17
        /*001a*/ 	.short	(.L_11 - .L_10)
.L_10:
        /*001c*/ 	.word	0x00000000
        /*0020*/ 	.short	0x000a
        /*0022*/ 	.short	0x004c
        /*0024*/ 	.byte	0x00, 0xf0, 0x11, 0x00


	//----- nvinfo : EIATTR_KPARAM_INFO
	.align		4
.L_11:
        /*0028*/ 	.byte	0x04, 0x17
        /*002a*/ 	.short	(.L_13 - .L_12)
.L_12:
        /*002c*/ 	.word	0x00000000
        /*0030*/ 	.short	0x0009
        /*0032*/ 	.short	0x0048
        /*0034*/ 	.byte	0x00, 0xf0, 0x11, 0x00


	//----- nvinfo : EIATTR_KPARAM_INFO
	.align		4
.L_13:
        /*0038*/ 	.byte	0x04, 0x17
        /*003a*/ 	.short	(.L_15 - .L_14)
.L_14:
        /*003c*/ 	.word	0x00000000
        /*0040*/ 	.short	0x0008
        /*0042*/ 	.short	0x0040
        /*0044*/ 	.byte	0x00, 0xf5, 0x21, 0x00


	//----- nvinfo : EIATTR_KPARAM_INFO
	.align		4
.L_15:
        /*0048*/ 	.byte	0x04, 0x17
        /*004a*/ 	.short	(.L_17 - .L_16)
.L_16:
        /*004c*/ 	.word	0x00000000
        /*0050*/ 	.short	0x0007
        /*0052*/ 	.short	0x0038
        /*0054*/ 	.byte	0x00, 0xf5, 0x21, 0x00


	//----- nvinfo : EIATTR_KPARAM_INFO
	.align		4
.L_17:
        /*0058*/ 	.byte	0x04, 0x17
        /*005a*/ 	.short	(.L_19 - .L_18)
.L_18:
        /*005c*/ 	.word	0x00000000
        /*0060*/ 	.short	0x0006
        /*0062*/ 	.short	0x0030
        /*0064*/ 	.byte	0x00, 0xf5, 0x21, 0x00


	//----- nvinfo : EIATTR_KPARAM_INFO
	.align		4
.L_19:
        /*0068*/ 	.byte	0x04, 0x17
        /*006a*/ 	.short	(.L_21 - .L_20)
.L_20:
        /*006c*/ 	.word	0x00000000
        /*0070*/ 	.short	0x0005
        /*0072*/ 	.short	0x0028
        /*0074*/ 	.byte	0x00, 0xf5, 0x21, 0x00


	//----- nvinfo : EIATTR_KPARAM_INFO
	.align		4
.L_21:
        /*0078*/ 	.byte	0x04, 0x17
        /*007a*/ 	.short	(.L_23 - .L_22)
.L_22:
        /*007c*/ 	.word	0x00000000
        /*0080*/ 	.short	0x0004
        /*0082*/ 	.short	0x0020
        /*0084*/ 	.byte	0x00, 0xf5, 0x21, 0x00


	//----- nvinfo : EIATTR_KPARAM_INFO
	.align		4
.L_23:
        /*0088*/ 	.byte	0x04, 0x17
        /*008a*/ 	.short	(.L_25 - .L_24)
.L_24:
        /*008c*/ 	.word	0x00000000
        /*0090*/ 	.short	0x0003
        /*0092*/ 	.short	0x0018
        /*0094*/ 	.byte	0x00, 0xf5, 0x21, 0x00


	//----- nvinfo : EIATTR_KPARAM_INFO
	.align		4
.L_25:
        /*0098*/ 	.byte	0x04, 0x17
        /*009a*/ 	.short	(.L_27 - .L_26)
.L_26:
        /*009c*/ 	.word	0x00000000
        /*00a0*/ 	.short	0x0002
        /*00a2*/ 	.short	0x0010
        /*00a4*/ 	.byte	0x00, 0xf5, 0x21, 0x00


	//----- nvinfo : EIATTR_KPARAM_INFO
	.align		4
.L_27:
        /*00a8*/ 	.byte	0x04, 0x17
        /*00aa*/ 	.short	(.L_29 - .L_28)
.L_28:
        /*00ac*/ 	.word	0x00000000
        /*00b0*/ 	.short	0x0001
        /*00b2*/ 	.short	0x0008
        /*00b4*/ 	.byte	0x00, 0xf5, 0x21, 0x00


	//----- nvinfo : EIATTR_KPARAM_INFO
	.align		4
.L_29:
        /*00b8*/ 	.byte	0x04, 0x17
        /*00ba*/ 	.short	(.L_31 - .L_30)
.L_30:
        /*00bc*/ 	.word	0x00000000
        /*00c0*/ 	.short	0x0000
        /*00c2*/ 	.short	0x0000
        /*00c4*/ 	.byte	0x00, 0xf5, 0x21, 0x00


	//----- nvinfo : EIATTR_SPARSE_MMA_MASK
	.align		4
.L_31:
        /*00c8*/ 	.byte	0x03, 0x50
        /*00ca*/ 	.short	0x0000


	//----- nvinfo : EIATTR_MAXREG_COUNT
	.align		4
        /*00cc*/ 	.byte	0x03, 0x1b
        /*00ce*/ 	.short	0x00ff


	//----- nvinfo : EIATTR_MERCURY_ISA_VERSION
	.align		4
        /*00d0*/ 	.byte	0x03, 0x5f
        /*00d2*/ 	.short	0x0101


	//----- nvinfo : EIATTR_VRC_CTA_INIT_COUNT
	.align		4
        /*00d4*/ 	.byte	0x02, 0x4a
	.zero		1
	.zero		1


	//----- nvinfo : EIATTR_EXIT_INSTR_OFFSETS
	.align		4
        /*00d8*/ 	.byte	0x04, 0x1c
        /*00da*/ 	.short	(.L_33 - .L_32)


	//   ....[0]....
.L_32:
        /*00dc*/ 	.word	0x00000120


	//   ....[1]....
        /*00e0*/ 	.word	0x000005c0


	//----- nvinfo : EIATTR_CBANK_PARAM_SIZE
	.align		4
.L_33:
        /*00e4*/ 	.byte	0x03, 0x19
        /*00e6*/ 	.short	0x0054


	//----- nvinfo : EIATTR_PARAM_CBANK
	.align		4
        /*00e8*/ 	.byte	0x04, 0x0a
        /*00ea*/ 	.short	(.L_35 - .L_34)
	.align		4
.L_34:
        /*00ec*/ 	.word	index@(.nv.constant0.kernmulRSymm3D)
        /*00f0*/ 	.short	0x0380
        /*00f2*/ 	.short	0x0054


	//----- nvinfo : EIATTR_SW_WAR
	.align		4
.L_35:
        /*00f4*/ 	.byte	0x04, 0x36
        /*00f6*/ 	.short	(.L_37 - .L_36)
.L_36:
        /*00f8*/ 	.word	0x00000008
.L_37:


//--------------------- .nv.callgraph             --------------------------
	.section	.nv.callgraph,"",@"SHT_CUDA_CALLGRAPH"
	.align	4
	.sectionentsize	8
	.align		4
        /*0000*/ 	.word	0x00000000
	.align		4
        /*0004*/ 	.word	0xffffffff
	.align		4
        /*0008*/ 	.word	0x00000000
	.align		4
        /*000c*/ 	.word	0xfffffffe
	.align		4
        /*0010*/ 	.word	0x00000000
	.align		4
        /*0014*/ 	.word	0xfffffffd
	.align		4
        /*0018*/ 	.word	0x00000000
	.align		4
        /*001c*/ 	.word	0xfffffffc


//--------------------- .text.kernmulRSymm3D      --------------------------
	.section	.text.kernmulRSymm3D,"ax",@progbits
	.align	128
        .global         kernmulRSymm3D
        .type           kernmulRSymm3D,@function
        .size           kernmulRSymm3D,(.L_x_1 - kernmulRSymm3D)
        .other          kernmulRSymm3D,@"STO_CUDA_ENTRY STV_DEFAULT"
kernmulRSymm3D:
.text.kernmulRSymm3D:
[----:B------:R-:W-:Y:S01]  /*0000*/  LDC R1, c[0x0][0x37c] ;  /* 0x0000df00ff017b82 */ /* 0x000fe20000000800 */
[----:B------:R-:W0:Y:S07]  /*0010*/  S2R R4, SR_TID.Z ;  /* 0x0000000000047919 */ /* 0x000e2e0000002300 */
[----:B------:R-:W1:Y:S01]  /*0020*/  LDC R15, c[0x0][0x360] ;  /* 0x0000d800ff0f7b82 */ /* 0x000e620000000800 */
[----:B------:R-:W2:Y:S01]  /*0030*/  LDCU UR7, c[0x0][0x3d0] ;  /* 0x00007a00ff0777ac */ /* 0x000ea20008000800 */
[----:B------:R-:W3:Y:S01]  /*0040*/  S2R R5, SR_TID.Y ;  /* 0x0000000000057919 */ /* 0x000ee20000002200 */
[----:B------:R-:W4:Y:S01]  /*0050*/  LDCU.64 UR8, c[0x0][0x3c8] ;  /* 0x00007900ff0877ac */ /* 0x000f220008000a00 */
[----:B------:R-:W1:Y:S04]  /*0060*/  S2R R2, SR_TID.X ;  /* 0x0000000000027919 */ /* 0x000e680000002100 */
[----:B------:R-:W3:Y:S08]  /*0070*/  LDC R0, c[0x0][0x364] ;  /* 0x0000d900ff007b82 */ /* 0x000ef00000000800 */
[----:B------:R-:W0:Y:S08]  /*0080*/  S2UR UR6, SR_CTAID.Z ;  /* 0x00000000000679c3 */ /* 0x000e300000002700 */
[----:B------:R-:W0:Y:S08]  /*0090*/  LDC R3, c[0x0][0x368] ;  /* 0x0000da00ff037b82 */ /* 0x000e300000000800 */
[----:B------:R-:W3:Y:S08]  /*00a0*/  S2UR UR5, SR_CTAID.Y ;  /* 0x00000000000579c3 */ /* 0x000ef00000002600 */
[----:B------:R-:W1:Y:S01]  /*00b0*/  S2UR UR4, SR_CTAID.X ;  /* 0x00000000000479c3 */ /* 0x000e620000002500 */
[----:B0-----:R-:W-:-:S05]  /*00c0*/  IMAD R3, R3, UR6, R4 ;  /* 0x0000000603037c24 */ /* 0x001fca000f8e0204 */
[----:B--2---:R-:W-:Y:S01]  /*00d0*/  ISETP.GE.AND P0, PT, R3, UR7, PT ;  /* 0x0000000703007c0c */ /* 0x004fe2000bf06270 */
[----:B---3--:R-:W-:-:S05]  /*00e0*/  IMAD R0, R0, UR5, R5 ;  /* 0x0000000500007c24 */ /* 0x008fca000f8e0205 */
[----:B----4-:R-:W-:Y:S01]  /*00f0*/  ISETP.GE.OR P0, PT, R0, UR9, P0 ;  /* 0x0000000900007c0c */ /* 0x010fe20008706670 */
[----:B-1----:R-:W-:-:S05]  /*0100*/  IMAD R15, R15, UR4, R2 ;  /* 0x000000040f0f7c24 */ /* 0x002fca000f8e0202 */
[----:B------:R-:W-:-:S13]  /*0110*/  ISETP.GE.OR P0, PT, R15, UR8, P0 ;  /* 0x000000080f007c0c */ /* 0x000fda0008706670 */
[----:B------:R-:W-:Y:S05]  /*0120*/  @P0 EXIT ;  /* 0x000000000000094d */ /* 0x000fea0003800000 */
[----:B------:R-:W-:Y:S01]  /*0130*/  USHF.R.U32.HI UR5, URZ, 0x1, UR7 ;  /* 0x00000001ff057899 */ /* 0x000fe20008011607 */
[----:B------:R-:W0:Y:S01]  /*0140*/  LDC.64 R16, c[0x0][0x3c0] ;  /* 0x0000f000ff107b82 */ /* 0x000e220000000a00 */
[----:B------:R-:W-:Y:S02]  /*0150*/  USHF.R.U32.HI UR4, URZ, 0x1, UR9 ;  /* 0x00000001ff047899 */ /* 0x000fe40008011609 */
[C---:B------:R-:W-:Y:S02]  /*0160*/  IMAD R2, R3.reuse, UR9, R0 ;  /* 0x0000000903027c24 */ /* 0x040fe4000f8e0200 */
[C---:B------:R-:W-:Y:S02]  /*0170*/  ISETP.GT.U32.AND P1, PT, R3.reuse, UR5, PT ;  /* 0x0000000503007c0c */ /* 0x040fe4000bf24070 */
[----:B------:R-:W-:Y:S01]  /*0180*/  ISETP.GT.U32.AND P0, PT, R0, UR4, PT ;  /* 0x0000000400007c0c */ /* 0x000fe2000bf04070 */
[----:B------:R-:W1:Y:S08]  /*0190*/  LDC.64 R24, c[0x0][0x3b8] ;  /* 0x0000ee00ff187b82 */ /* 0x000e700000000a00 */
[----:B------:R-:W2:Y:S02]  /*01a0*/  LDC.64 R6, c[0x0][0x388] ;  /* 0x0000e200ff067b82 */ /* 0x000ea40000000a00 */
[----:B------:R-:W-:-:S02]  /*01b0*/  @P1 IADD3 R3, PT, PT, -R3, UR7, RZ ;  /* 0x0000000703031c10 */ /* 0x000fc4000fffe1ff */
[----:B------:R-:W-:-:S03]  /*01c0*/  @P0 IADD3 R0, PT, PT, -R0, UR9, RZ ;  /* 0x0000000900000c10 */ /* 0x000fc6000fffe1ff */
[----:B------:R-:W-:Y:S01]  /*01d0*/  IMAD R3, R3, UR4, R3 ;  /* 0x0000000403037c24 */ /* 0x000fe2000f8e0203 */
[----:B------:R-:W3:Y:S01]  /*01e0*/  LDC.64 R18, c[0x0][0x3b0] ;  /* 0x0000ec00ff127b82 */ /* 0x000ee20000000a00 */
[----:B------:R-:W4:Y:S03]  /*01f0*/  LDCU.64 UR4, c[0x0][0x358] ;  /* 0x00006b00ff0477ac */ /* 0x000f260008000a00 */
[----:B------:R-:W-:Y:S01]  /*0200*/  IADD3 R4, PT, PT, R0, R3, RZ ;  /* 0x0000000300047210 */ /* 0x000fe20007ffe0ff */
[----:B------:R-:W-:-:S03]  /*0210*/  IMAD R0, R2, UR8, R15 ;  /* 0x0000000802007c24 */ /* 0x000fc6000f8e020f */
[----:B------:R-:W5:Y:S01]  /*0220*/  LDC.64 R12, c[0x0][0x398] ;  /* 0x0000e600ff0c7b82 */ /* 0x000f620000000a00 */
[----:B------:R-:W-:-:S04]  /*0230*/  IMAD R15, R4, UR8, R15 ;  /* 0x00000008040f7c24 */ /* 0x000fc8000f8e020f */
[C---:B0-----:R-:W-:Y:S01]  /*0240*/  IMAD.WIDE R22, R15.reuse, 0x4, R16 ;  /* 0x000000040f167825 */ /* 0x041fe200078e0210 */
[----:B------:R-:W-:Y:S02]  /*0250*/  SHF.L.U32 R17, R0, 0x1, RZ ;  /* 0x0000000100117819 */ /* 0x000fe400000006ff */
[----:B------:R-:W0:Y:S01]  /*0260*/  LDC.64 R8, c[0x0][0x380] ;  /* 0x0000e000ff087b82 */ /* 0x000e220000000a00 */
[----:B-1----:R-:W-:Y:S01]  /*0270*/  IMAD.WIDE R24, R15, 0x4, R24 ;  /* 0x000000040f187825 */ /* 0x002fe200078e0218 */
[----:B----4-:R-:W4:Y:S06]  /*0280*/  LDG.E.CONSTANT R0, desc[UR4][R22.64] ;  /* 0x0000000416007981 */ /* 0x010f2c000c1e9900 */
[----:B------:R-:W1:Y:S08]  /*0290*/  LDC.64 R10, c[0x0][0x3a0] ;  /* 0x0000e800ff0a7b82 */ /* 0x000e700000000a00 */
[----:B------:R-:W1:Y:S08]  /*02a0*/  LDC.64 R2, c[0x0][0x390] ;  /* 0x0000e400ff027b82 */ /* 0x000e700000000a00 */
[----:B------:R-:W1:Y:S01]  /*02b0*/  LDC.64 R4, c[0x0][0x3a8] ;  /* 0x0000ea00ff047b82 */ /* 0x000e620000000a00 */
[----:B--2---:R-:W-:Y:S01]  /*02c0*/  IMAD.WIDE R6, R17, 0x4, R6 ;  /* 0x0000000411067825 */ /* 0x004fe200078e0206 */
[----:B------:R-:W2:Y:S03]  /*02d0*/  LDG.E.CONSTANT R14, desc[UR4][R24.64] ;  /* 0x00000004180e7981 */ /* 0x000ea6000c1e9900 */
[C---:B---3--:R-:W-:Y:S01]  /*02e0*/  IMAD.WIDE R18, R15.reuse, 0x4, R18 ;  /* 0x000000040f127825 */ /* 0x048fe200078e0212 */
[----:B------:R-:W3:Y:S03]  /*02f0*/  LDG.E R16, desc[UR4][R6.64] ;  /* 0x0000000406107981 */ /* 0x000ee6000c1e1900 */
[----:B-----5:R-:W-:Y:S01]  /*0300*/  IMAD.WIDE R12, R15, 0x4, R12 ;  /* 0x000000040f0c7825 */ /* 0x020fe200078e020c */
[----:B------:R-:W5:Y:S03]  /*0310*/  LDG.E R21, desc[UR4][R6.64+0x4] ;  /* 0x0000040406157981 */ /* 0x000f66000c1e1900 */
[----:B0-----:R-:W-:Y:S01]  /*0320*/  IMAD.WIDE R8, R17, 0x4, R8 ;  /* 0x0000000411087825 */ /* 0x001fe200078e0208 */
[----:B------:R0:W5:Y:S03]  /*0330*/  LDG.E.CONSTANT R18, desc[UR4][R18.64] ;  /* 0x0000000412127981 */ /* 0x000166000c1e9900 */
[----:B-1----:R-:W-:Y:S01]  /*0340*/  IMAD.WIDE R10, R15, 0x4, R10 ;  /* 0x000000040f0a7825 */ /* 0x002fe200078e020a */
[----:B------:R-:W5:Y:S04]  /*0350*/  LDG.E R20, desc[UR4][R8.64] ;  /* 0x0000000408147981 */ /* 0x000f68000c1e1900 */
[----:B------:R-:W5:Y:S01]  /*0360*/  LDG.E.CONSTANT R13, desc[UR4][R12.64] ;  /* 0x000000040c0d7981 */ /* 0x000f62000c1e9900 */
[----:B------:R-:W-:-:S03]  /*0370*/  IMAD.WIDE R2, R17, 0x4, R2 ;  /* 0x0000000411027825 */ /* 0x000fc600078e0202 */
[----:B------:R-:W5:Y:S01]  /*0380*/  LDG.E R22, desc[UR4][R8.64+0x4] ;  /* 0x0000040408167981 */ /* 0x000f62000c1e1900 */
[----:B------:R-:W-:-:S03]  /*0390*/  IMAD.WIDE R4, R15, 0x4, R4 ;  /* 0x000000040f047825 */ /* 0x000fc600078e0204 */
[----:B------:R3:W5:Y:S04]  /*03a0*/  LDG.E.CONSTANT R10, desc[UR4][R10.64] ;  /* 0x000000040a0a7981 */ /* 0x000768000c1e9900 */
[----:B------:R-:W5:Y:S04]  /*03b0*/  LDG.E R17, desc[UR4][R2.64] ;  /* 0x0000000402117981 */ /* 0x000f68000c1e1900 */
[----:B------:R-:W5:Y:S04]  /*03c0*/  LDG.E R15, desc[UR4][R2.64+0x4] ;  /* 0x00000404020f7981 */ /* 0x000f68000c1e1900 */
[----:B------:R5:W5:Y:S01]  /*03d0*/  LDG.E.CONSTANT R4, desc[UR4][R4.64] ;  /* 0x0000000404047981 */ /* 0x000b62000c1e9900 */
[----:B0-----:R-:W-:-:S05]  /*03e0*/  HFMA2 R19, -RZ, RZ, 1.875, 0 ;  /* 0x3f800000ff137431 */ /* 0x001fca00000001ff */
[----:B------:R-:W-:-:S04]  /*03f0*/  FSEL R19, -R19, 1, P0 ;  /* 0x3f80000013137808 */ /* 0x000fc80000000100 */
[----:B------:R-:W-:Y:S02]  /*0400*/  FSEL R19, -R19, R19, P1 ;  /* 0x0000001313137208 */ /* 0x000fe40000800100 */
[----:B----4-:R-:W-:Y:S02]  /*0410*/  FSEL R23, -R0, R0, P0 ;  /* 0x0000000000177208 */ /* 0x010fe40000000100 */
[----:B--2---:R-:W-:-:S03]  /*0420*/  FSEL R14, -R14, R14, P1 ;  /* 0x0000000e0e0e7208 */ /* 0x004fc60000800100 */
[-C--:B---3--:R-:W-:Y:S01]  /*0430*/  FMUL R11, R16, R23.reuse ;  /* 0x00000017100b7220 */ /* 0x088fe20000400000 */
[-C--:B-----5:R-:W-:Y:S01]  /*0440*/  FMUL R5, R21, R23.reuse ;  /* 0x0000001715057220 */ /* 0x0a0fe20000400000 */
[----:B------:R-:W-:Y:S01]  /*0450*/  FMUL R18, R19, R18 ;  /* 0x0000001213127220 */ /* 0x000fe20000400000 */
[C---:B------:R-:W-:Y:S01]  /*0460*/  FMUL R19, R20.reuse, R23 ;  /* 0x0000001714137220 */ /* 0x040fe20000400000 */
[C---:B------:R-:W-:Y:S01]  /*0470*/  FFMA R0, R20.reuse, R13, R11 ;  /* 0x0000000d14007223 */ /* 0x040fe2000000000b */
[-C--:B------:R-:W-:Y:S01]  /*0480*/  FMUL R11, R20, R14.reuse ;  /* 0x0000000e140b7220 */ /* 0x080fe20000400000 */
[C---:B------:R-:W-:Y:S01]  /*0490*/  FMUL R12, R22.reuse, R23 ;  /* 0x00000017160c7220 */ /* 0x040fe20000400000 */
[C---:B------:R-:W-:Y:S01]  /*04a0*/  FMUL R20, R22.reuse, R14 ;  /* 0x0000000e16147220 */ /* 0x040fe20000400000 */
[----:B------:R-:W-:Y:S01]  /*04b0*/  FFMA R22, R22, R13, R5 ;  /* 0x0000000d16167223 */ /* 0x000fe20000000005 */
[C---:B------:R-:W-:Y:S01]  /*04c0*/  FFMA R23, R16.reuse, R18, R11 ;  /* 0x0000001210177223 */ /* 0x040fe2000000000b */
[-C--:B------:R-:W-:Y:S01]  /*04d0*/  FFMA R19, R16, R10.reuse, R19 ;  /* 0x0000000a10137223 */ /* 0x080fe20000000013 */
[C---:B------:R-:W-:Y:S01]  /*04e0*/  FFMA R12, R21.reuse, R10, R12 ;  /* 0x0000000a150c7223 */ /* 0x040fe2000000000c */
[----:B------:R-:W-:Y:S01]  /*04f0*/  FFMA R20, R21, R18, R20 ;  /* 0x0000001215147223 */ /* 0x000fe20000000014 */
[C---:B------:R-:W-:Y:S01]  /*0500*/  FFMA R5, R17.reuse, R14, R0 ;  /* 0x0000000e11057223 */ /* 0x040fe20000000000 */
[----:B------:R-:W-:Y:S01]  /*0510*/  FFMA R19, R17, R18, R19 ;  /* 0x0000001211137223 */ /* 0x000fe20000000013 */
[C---:B------:R-:W-:Y:S01]  /*0520*/  FFMA R11, R15.reuse, R14, R22 ;  /* 0x0000000e0f0b7223 */ /* 0x040fe20000000016 */
[----:B------:R-:W-:Y:S01]  /*0530*/  FFMA R13, R15, R18, R12 ;  /* 0x000000120f0d7223 */ /* 0x000fe2000000000c */
[-C--:B------:R-:W-:Y:S01]  /*0540*/  FFMA R23, R17, R4.reuse, R23 ;  /* 0x0000000411177223 */ /* 0x080fe20000000017 */
[----:B------:R-:W-:Y:S01]  /*0550*/  FFMA R15, R15, R4, R20 ;  /* 0x000000040f0f7223 */ /* 0x000fe20000000014 */
[----:B------:R-:W-:Y:S04]  /*0560*/  STG.E desc[UR4][R8.64], R5 ;  /* 0x0000000508007986 */ /* 0x000fe8000c101904 */
[----:B------:R-:W-:Y:S04]  /*0570*/  STG.E desc[UR4][R8.64+0x4], R11 ;  /* 0x0000040b08007986 */ /* 0x000fe8000c101904 */
[----:B------:R-:W-:Y:S04]  /*0580*/  STG.E desc[UR4][R6.64], R19 ;  /* 0x0000001306007986 */ /* 0x000fe8000c101904 */
[----:B------:R-:W-:Y:S04]  /*0590*/  STG.E desc[UR4][R6.64+0x4], R13 ;  /* 0x0000040d06007986 */ /* 0x000fe8000c101904 */
[----:B------:R-:W-:Y:S04]  /*05a0*/  STG.E desc[UR4][R2.64], R23 ;  /* 0x0000001702007986 */ /* 0x000fe8000c101904 */
[----:B------:R-:W-:Y:S01]  /*05b0*/  STG.E desc[UR4][R2.64+0x4], R15 ;  /* 0x0000040f02007986 */ /* 0x000fe2000c101904 */
[----:B------:R-:W-:Y:S05]  /*05c0*/  EXIT ;  /* 0x000000000000794d */ /* 0x000fea0003800000 */
.L_x_0:
[----:B------:R-:W-:-:S00]  /*05d0*/  BRA `(.L_x_0) ;  /* 0xfffffffc00fc7947 */ /* 0x000fc0000383ffff */
[----:B------:R-:W-:-:S00]  /*05e0*/  NOP ;  /* 0x0000000000007918 */ /* 0x000fc00000000000 */
        /* <DEDUP_REMOVED lines=9> */
.L_x_1:


//--------------------- .nv.shared.reserved.0     --------------------------
	.section	.nv.shared.reserved.0,"aw",@nobits
	.weak		__nv_reservedSMEM_offset_0_alias
	.size		__nv_reservedSMEM_offset_0_alias, 0, 64
	.other		__nv_reservedSMEM_offset_0_alias,@"STO_CUDA_RESERVED_SHARED STV_DEFAULT"
__nv_reservedSMEM_offset_0_alias:
	.zero		0
	.zero		64


//--------------------- .nv.constant0.kernmulRSymm3D --------------------------
	.section	.nv.constant0.kernmulRSymm3D,"a",@progbits
	.sectionflags	@""
	.align	4
.nv.constant0.kernmulRSymm3D:
	.zero		980


//--------------------- SYMBOLS --------------------------

	.type		.nv.reservedSmem.offset0,@object
	.size		.nv.reservedSmem.offset0,0x4
